//
// Generated by NVIDIA NVVM Compiler
//
// Compiler Build ID: CL-36424714
// Cuda compilation tools, release 13.0, V13.0.88
// Based on NVVM 20.0.0
//

.version 9.0
.target sm_100
.address_size 64

.extern .func  (.param .b32 func_retval0) vprintf
(
	.param .b64 vprintf_param_0,
	.param .b64 vprintf_param_1
)
;
.global .align 1 .b8 $str[4] = {37, 100, 10};

.func _Z4dfunj(
	.param .b32 _Z4dfunj_param_0
)
{
	.local .align 8 .b8 	__local_depot0[8];
	.reg .b64 	%SP;
	.reg .b64 	%SPL;
	.reg .pred 	%p<2>;
	.reg .b32 	%r<6>;
	.reg .b64 	%rd<5>;

	mov.u64 	%SPL, __local_depot0;
	cvta.local.u64 	%SP, %SPL;
	ld.param.u32 	%r1, [_Z4dfunj_param_0];
	add.u64 	%rd1, %SP, 0;
	add.u64 	%rd2, %SPL, 0;
	st.local.u32 	[%rd2], %r1;
	mov.u64 	%rd3, $str;
	cvta.global.u64 	%rd4, %rd3;
	{ // callseq 0, 0
	.param .b64 param0;
	st.param.b64 	[param0], %rd4;
	.param .b64 param1;
	st.param.b64 	[param1], %rd1;
	.param .b32 retval0;
	call.uni (retval0), 
	vprintf, 
	(
	param0, 
	param1
	);
	ld.param.b32 	%r2, [retval0];
	} // callseq 0
	add.s32 	%r4, %r1, -11;
	setp.gt.u32 	%p1, %r4, 3;
	@%p1 bra 	$L__BB0_2;
	add.s32 	%r5, %r1, 1;
	{ // callseq 1, 0
	.param .b32 param0;
	st.param.b32 	[param0], %r5;
	call.uni 
	_Z4dfunj, 
	(
	param0
	);
	} // callseq 1
$L__BB0_2:
	ret;

}
	// .globl	_Z7dkernelj
.visible .entry _Z7dkernelj(
	.param .u32 _Z7dkernelj_param_0
)
{
	.reg .b32 	%r<2>;

	ld.param.u32 	%r1, [_Z7dkernelj_param_0];
	{ // callseq 2, 0
	.param .b32 param0;
	st.param.b32 	[param0], %r1;
	call.uni 
	_Z4dfunj, 
	(
	param0
	);
	} // callseq 2
	ret;

}


// ===== COMPILED SASS (sm_100) =====

	.target	sm_100

	.elftype	@"ET_EXEC"


//--------------------- .note.nv.tkinfo           --------------------------
	.section	.note.nv.tkinfo,"",@"SHT_NOTE"
	.sectionflags	@"SHF_NOTE_NV_TKINFO"
	.tkinfo
        /*0018*/ 	.word	0x00000002
        /*0030*/ 	.string	""
        /*0030*/ 	.string	"ptxas"
        /*0030*/ 	.string	"Cuda compilation tools, release 13.0, V13.0.88"
        /*0030*/ 	.string	"Build cuda_13.0.r13.0/compiler.36424714_0"
        /*0030*/ 	.string	"-arch sm_100 -m 64 "



//--------------------- .note.nv.cuinfo           --------------------------
	.section	.note.nv.cuinfo,"",@"SHT_NOTE"
	.sectionflags	@"SHF_NOTE_NV_CUINFO"
        /*0018*/ 	.short	0x0002
        /*001a*/ 	.short	0x0064
        /*001c*/ 	.short	0x0082
	.zero		2


//--------------------- .nv.info                  --------------------------
	.section	.nv.info,"",@"SHT_CUDA_INFO"
	.align	4


	//----- nvinfo : EIATTR_REGCOUNT
	.align		4
        /*0000*/ 	.byte	0x04, 0x2f
        /*0002*/ 	.short	(.L_2 - .L_1)
	.align		4
.L_1:
        /*0004*/ 	.word	index@(_Z7dkernelj)
        /*0008*/ 	.word	0x00000018


	//----- nvinfo : EIATTR_FRAME_SIZE
	.align		4
.L_2:
        /*000c*/ 	.byte	0x04, 0x11
        /*000e*/ 	.short	(.L_4 - .L_3)
	.align		4
.L_3:
        /*0010*/ 	.word	index@($_Z7dkernelj$_Z4dfunj)
        /*0014*/ 	.word	0x00000000


	//----- nvinfo : EIATTR_FRAME_SIZE
	.align		4
.L_4:
        /*0018*/ 	.byte	0x04, 0x11
        /*001a*/ 	.short	(.L_6 - .L_5)
	.align		4
.L_5:
        /*001c*/ 	.word	index@(_Z7dkernelj)
        /*0020*/ 	.word	0x00000000


	//----- nvinfo : EIATTR_MIN_STACK_SIZE
	.align		4
.L_6:
        /*0024*/ 	.byte	0x04, 0x12
        /*0026*/ 	.short	(.L_8 - .L_7)
	.align		4
.L_7:
        /*0028*/ 	.word	index@(_Z7dkernelj)
        /*002c*/ 	.word	0x00000000
.L_8:


//--------------------- .nv.compat                --------------------------
	.section	.nv.compat,"",@"SHT_CUDA_COMPAT_INFO"
	.align	4
        /*0000*/ 	.byte	0x02, 0x09, 0x00, 0x00, 0x02, 0x02, 0x01, 0x00, 0x02, 0x05, 0x05, 0x00, 0x03, 0x07, 0x01, 0x01
        /*0010*/ 	.byte	0x02, 0x03, 0x00, 0x00, 0x02, 0x06, 0x01, 0x00, 0x04, 0x0b, 0x08, 0x00, 0x09, 0x00, 0x00, 0x00
        /*0020*/ 	.byte	0x00, 0x00, 0x00, 0x00


//--------------------- .nv.info._Z7dkernelj      --------------------------
	.section	.nv.info._Z7dkernelj,"",@"SHT_CUDA_INFO"
	.sectionflags	@""
	.align	4


	//----- nvinfo : EIATTR_CUDA_API_VERSION
	.align		4
        /*0000*/ 	.byte	0x04, 0x37
        /*0002*/ 	.short	(.L_10 - .L_9)
.L_9:
        /*0004*/ 	.word	0x00000082


	//----- nvinfo : EIATTR_KPARAM_INFO
	.align		4
.L_10:
        /*0008*/ 	.byte	0x04, 0x17
        /*000a*/ 	.short	(.L_12 - .L_11)
.L_11:
        /*000c*/ 	.word	0x00000000
        /*0010*/ 	.short	0x0000
        /*0012*/ 	.short	0x0000
        /*0014*/ 	.byte	0x00, 0xf0, 0x11, 0x00


	//----- nvinfo : EIATTR_SPARSE_MMA_MASK
	.align		4
.L_12:
        /*0018*/ 	.byte	0x03, 0x50
        /*001a*/ 	.short	0x0000


	//----- nvinfo : EIATTR_MAXREG_COUNT
	.align		4
        /*001c*/ 	.byte	0x03, 0x1b
        /*001e*/ 	.short	0x00ff


	//----- nvinfo : EIATTR_EXTERNS
	.align		4
        /*0020*/ 	.byte	0x04, 0x0f
        /*0022*/ 	.short	(.L_14 - .L_13)


	//   ....[0]....
	.align		4
.L_13:
        /*0024*/ 	.word	index@(vprintf)


	//----- nvinfo : EIATTR_MERCURY_ISA_VERSION
	.align		4
.L_14:
        /*0028*/ 	.byte	0x03, 0x5f
        /*002a*/ 	.short	0x0101


	//----- nvinfo : EIATTR_VRC_CTA_INIT_COUNT
	.align		4
        /*002c*/ 	.byte	0x02, 0x4a
	.zero		1
	.zero		1


	//----- nvinfo : EIATTR_SYSCALL_OFFSETS
	.align		4
        /*0030*/ 	.byte	0x04, 0x46
        /*0032*/ 	.short	(.L_16 - .L_15)


	//   ....[0]....
.L_15:
        /*0034*/ 	.word	0x000001a0


	//----- nvinfo : EIATTR_EXIT_INSTR_OFFSETS
	.align		4
.L_16:
        /*0038*/ 	.byte	0x04, 0x1c
        /*003a*/ 	.short	(.L_18 - .L_17)


	//   ....[0]....
.L_17:
        /*003c*/ 	.word	0x00000060


	//----- nvinfo : EIATTR_CRS_STACK_SIZE
	.align		4
.L_18:
        /*0040*/ 	.byte	0x04, 0x1e
        /*0042*/ 	.short	(.L_20 - .L_19)
.L_19:
        /*0044*/ 	.word	0x00000000


	//----- nvinfo : EIATTR_CBANK_PARAM_SIZE
	.align		4
.L_20:
        /*0048*/ 	.byte	0x03, 0x19
        /*004a*/ 	.short	0x0004


	//----- nvinfo : EIATTR_PARAM_CBANK
	.align		4
        /*004c*/ 	.byte	0x04, 0x0a
        /*004e*/ 	.short	(.L_22 - .L_21)
	.align		4
.L_21:
        /*0050*/ 	.word	index@(.nv.constant0._Z7dkernelj)
        /*0054*/ 	.short	0x0380
        /*0056*/ 	.short	0x0004


	//----- nvinfo : EIATTR_SW_WAR
	.align		4
.L_22:
        /*0058*/ 	.byte	0x04, 0x36
        /*005a*/ 	.short	(.L_24 - .L_23)
.L_23:
        /*005c*/ 	.word	0x00000008
.L_24:


//--------------------- .nv.callgraph             --------------------------
	.section	.nv.callgraph,"",@"SHT_CUDA_CALLGRAPH"
	.align	4
	.sectionentsize	8
	.align		4
        /*0000*/ 	.word	0x00000000
	.align		4
        /*0004*/ 	.word	0xffffffff
	.align		4
        /*0008*/ 	.word	index@(_Z7dkernelj)
	.align		4
        /*000c*/ 	.word	index@(vprintf)
	.align		4
        /*0010*/ 	.word	0x00000000
	.align		4
        /*0014*/ 	.word	0xfffffffe
	.align		4
        /*0018*/ 	.word	0x00000000
	.align		4
        /*001c*/ 	.word	0xfffffffd
	.align		4
        /*0020*/ 	.word	0x00000000
	.align		4
        /*0024*/ 	.word	0xfffffffc


//--------------------- .nv.constant4             --------------------------
	.section	.nv.constant4,"a",@progbits
	.align	8
	.align		8
.nv.constant4:
        /*0000*/ 	.dword	vprintf
	.align		8
        /*0008*/ 	.dword	$str


//--------------------- .text._Z7dkernelj         --------------------------
	.section	.text._Z7dkernelj,"ax",@progbits
	.align	128
        .global         _Z7dkernelj
        .type           _Z7dkernelj,@function
        .size           _Z7dkernelj,(.L_x_4 - _Z7dkernelj)
        .other          _Z7dkernelj,@"STO_CUDA_ENTRY STV_DEFAULT"
_Z7dkernelj:
.text._Z7dkernelj:
[----:B------:R-:W0:Y:S01]  /*0000*/  LDC R1, c[0x0][0x37c] ;  /* 0x0000df00ff017b82 */ /* 0x000e220000000800 */
[----:B------:R-:W1:Y:S01]  /*0010*/  LDCU UR4, c[0x0][0x380] ;  /* 0x00007000ff0477ac */ /* 0x000e620008000800 */
[----:B------:R-:W-:Y:S01]  /*0020*/  MOV R20, 0x60 ;  /* 0x0000006000147802 */ /* 0x000fe20000000f00 */
[----:B------:R-:W-:Y:S02]  /*0030*/  IMAD.MOV.U32 R21, RZ, RZ, 0x0 ;  /* 0x00000000ff157424 */ /* 0x000fe400078e00ff */
[----:B-1----:R-:W-:-:S07]  /*0040*/  IMAD.U32 R4, RZ, RZ, UR4 ;  /* 0x00000004ff047e24 */ /* 0x002fce000f8e00ff */
[----:B0-----:R-:W-:Y:S05]  /*0050*/  CALL.REL.NOINC `($_Z7dkernelj$_Z4dfunj) ;  /* 0x0000000000047944 */ /* 0x001fea0003c00000 */
[----:B------:R-:W-:Y:S05]  /*0060*/  EXIT ;  /* 0x000000000000794d */ /* 0x000fea0003800000 */
        .type           $_Z7dkernelj$_Z4dfunj,@function
        .size           $_Z7dkernelj$_Z4dfunj,(.L_x_4 - $_Z7dkernelj$_Z4dfunj)
$_Z7dkernelj$_Z4dfunj:
[----:B------:R-:W-:-:S05]  /*0070*/  IADD3 R1, PT, PT, R1, -0x18, RZ ;  /* 0xffffffe801017810 */ /* 0x000fca0007ffe0ff */
[----:B------:R-:W-:Y:S04]  /*0080*/  STL [R1+0x14], R21 ;  /* 0x0000141501007387 */ /* 0x000fe80000100800 */
[----:B------:R-:W-:Y:S04]  /*0090*/  STL [R1+0x10], R20 ;  /* 0x0000101401007387 */ /* 0x000fe80000100800 */
[----:B------:R0:W-:Y:S04]  /*00a0*/  STL [R1+0x8], R2 ;  /* 0x0000080201007387 */ /* 0x0001e80000100800 */
[----:B------:R1:W-:Y:S01]  /*00b0*/  STL [R1+0xc], R16 ;  /* 0x00000c1001007387 */ /* 0x0003e20000100800 */
[----:B0-----:R-:W0:Y:S05]  /*00c0*/  BMOV.32.CLEAR R2, B6 ;  /* 0x0000000006027355 */ /* 0x001e2a0000100000 */
[----:B------:R-:W-:Y:S01]  /*00d0*/  BSSY.RECONVERGENT B6, `(.L_x_0) ;  /* 0x0000015000067945 */ /* 0x000fe20003800200 */
[----:B-1----:R-:W-:Y:S01]  /*00e0*/  IMAD.MOV.U32 R16, RZ, RZ, R4 ;  /* 0x000000ffff107224 */ /* 0x002fe200078e0004 */
[----:B------:R-:W-:Y:S01]  /*00f0*/  MOV R0, 0x0 ;  /* 0x0000000000007802 */ /* 0x000fe20000000f00 */
[----:B------:R-:W1:Y:S03]  /*0100*/  LDCU UR4, c[0x0][0x2f8] ;  /* 0x00005f00ff0477ac */ /* 0x000e660008000800 */
[----:B------:R2:W-:Y:S01]  /*0110*/  STL [R1], R16 ;  /* 0x0000001001007387 */ /* 0x0005e20000100800 */
[----:B------:R2:W3:Y:S01]  /*0120*/  LDC.64 R8, c[0x4][R0] ;  /* 0x0100000000087b82 */ /* 0x0004e20000000a00 */
[----:B------:R-:W4:Y:S01]  /*0130*/  LDCU.64 UR6, c[0x4][0x8] ;  /* 0x01000100ff0677ac */ /* 0x000f220008000a00 */
[----:B------:R-:W5:Y:S01]  /*0140*/  LDCU UR5, c[0x0][0x2fc] ;  /* 0x00005f80ff0577ac */ /* 0x000f620008000800 */
[----:B-1----:R-:W-:Y:S01]  /*0150*/  IADD3 R6, P0, PT, R1, UR4, RZ ;  /* 0x0000000401067c10 */ /* 0x002fe2000ff1e0ff */
[----:B----4-:R-:W-:Y:S01]  /*0160*/  IMAD.U32 R4, RZ, RZ, UR6 ;  /* 0x00000006ff047e24 */ /* 0x010fe2000f8e00ff */
[----:B------:R-:W-:-:S03]  /*0170*/  MOV R5, UR7 ;  /* 0x0000000700057c02 */ /* 0x000fc60008000f00 */
[----:B0-2--5:R-:W-:-:S08]  /*0180*/  IMAD.X R7, RZ, RZ, UR5, P0 ;  /* 0x00000005ff077e24 */ /* 0x025fd000080e06ff */
[----:B------:R-:W-:-:S07]  /*0190*/  LEPC R20, `(.L_x_1) ;  /* 0x000000001014794e */ /* 0x000fce0000000000 */
[----:B---3--:R-:W-:Y:S05]  /*01a0*/  CALL.ABS.NOINC R8 ;  /* 0x0000000008007343 */ /* 0x008fea0003c00000 */
.L_x_1:
[----:B------:R-:W-:-:S05]  /*01b0*/  VIADD R0, R16, 0xfffffff5 ;  /* 0xfffffff510007836 */ /* 0x000fca0000000000 */
[----:B------:R-:W-:-:S13]  /*01c0*/  ISETP.GT.U32.AND P0, PT, R0, 0x3, PT ;  /* 0x000000030000780c */ /* 0x000fda0003f04070 */
[----:B------:R-:W-:Y:S05]  /*01d0*/  @P0 BRA `(.L_x_2) ;  /* 0x0000000000100947 */ /* 0x000fea0003800000 */
[----:B------:R-:W-:Y:S01]  /*01e0*/  IADD3 R4, PT, PT, R16, 0x1, RZ ;  /* 0x0000000110047810 */ /* 0x000fe20007ffe0ff */
[----:B------:R-:W-:Y:S01]  /*01f0*/  IMAD.MOV.U32 R21, RZ, RZ, 0x0 ;  /* 0x00000000ff157424 */ /* 0x000fe200078e00ff */
[----:B------:R-:W-:-:S07]  /*0200*/  MOV R20, 0x220 ;  /* 0x0000022000147802 */ /* 0x000fce0000000f00 */
[----:B------:R-:W-:Y:S05]  /*0210*/  CALL.REL.NOINC `($_Z7dkernelj$_Z4dfunj) ;  /* 0xfffffffc00947944 */ /* 0x000fea0003c3ffff */
.L_x_2:
[----:B------:R-:W-:Y:S05]  /*0220*/  BSYNC.RECONVERGENT B6 ;  /* 0x0000000000067941 */ /* 0x000fea0003800200 */
.L_x_0:
[----:B------:R-:W2:Y:S01]  /*0230*/  LDL R20, [R1+0x10] ;  /* 0x0000100001147983 */ /* 0x000ea20000100800 */
[----:B------:R0:W-:Y:S05]  /*0240*/  BMOV.32 B6, R2 ;  /* 0x0000000206007356 */ /* 0x0001ea0000000000 */
[----:B------:R-:W2:Y:S04]  /*0250*/  LDL R21, [R1+0x14] ;  /* 0x0000140001157983 */ /* 0x000ea80000100800 */
[----:B0-----:R-:W2:Y:S04]  /*0260*/  LDL R2, [R1+0x8] ;  /* 0x0000080001027983 */ /* 0x001ea80000100800 */
[----:B------:R0:W2:Y:S02]  /*0270*/  LDL R16, [R1+0xc] ;  /* 0x00000c0001107983 */ /* 0x0000a40000100800 */
[----:B0-----:R-:W-:Y:S01]  /*0280*/  IADD3 R1, PT, PT, R1, 0x18, RZ ;  /* 0x0000001801017810 */ /* 0x001fe20007ffe0ff */
[----:B--2---:R-:W-:Y:S06]  /*0290*/  RET.REL.NODEC R20 `(_Z7dkernelj) ;  /* 0xfffffffc14587950 */ /* 0x004fec0003c3ffff */
.L_x_3:
[----:B------:R-:W-:-:S00]  /*02a0*/  BRA `(.L_x_3) ;  /* 0xfffffffc00fc7947 */ /* 0x000fc0000383ffff */
[----:B------:R-:W-:-:S00]  /*02b0*/  NOP ;  /* 0x0000000000007918 */ /* 0x000fc00000000000 */
        /* <DEDUP_REMOVED lines=12> */
.L_x_4:


//--------------------- .nv.global.init           --------------------------
	.section	.nv.global.init,"aw",@progbits
.nv.global.init:
	.type		$str,@object
	.size		$str,(.L_0 - $str)
$str:
        /*0000*/ 	.byte	0x25, 0x64, 0x0a, 0x00
.L_0:


//--------------------- .nv.shared.reserved.0     --------------------------
	.section	.nv.shared.reserved.0,"aw",@nobits
	.weak		__nv_reservedSMEM_offset_0_alias
	.size		__nv_reservedSMEM_offset_0_alias, 0, 64
	.other		__nv_reservedSMEM_offset_0_alias,@"STO_CUDA_RESERVED_SHARED STV_DEFAULT"
__nv_reservedSMEM_offset_0_alias:
	.zero		0
	.zero		64


//--------------------- .nv.constant0._Z7dkernelj --------------------------
	.section	.nv.constant0._Z7dkernelj,"a",@progbits
	.sectionflags	@""
	.align	4
.nv.constant0._Z7dkernelj:
	.zero		900


//--------------------- SYMBOLS --------------------------

	.type		.nv.reservedSmem.offset0,@object
	.size		.nv.reservedSmem.offset0,0x4
	.type		vprintf,@function
